	.headerflags	@"EF_CUDA_TEXMODE_UNIFIED EF_CUDA_64BIT_ADDRESS EF_CUDA_ACCELERATORS EF_CUDA_SM90 EF_CUDA_VIRTUAL_SM(EF_CUDA_SM90)"
	.elftype	@"ET_EXEC"


//--------------------- .nv.info                  --------------------------
	.section	.nv.info,"",@"SHT_CUDA_INFO"
	.align	4


	//----- nvinfo : EIATTR_REGCOUNT
	.align		4
        /*0000*/ 	.byte	0x04, 0x2f
        /*0002*/ 	.short	(.L_1 - .L_0)
	.align		4
.L_0:
        /*0004*/ 	.word	index@(triton_poi_fused_convolution_relu_1)
        /*0008*/ 	.word	0x00000020


	//----- nvinfo : EIATTR_MIN_STACK_SIZE
	.align		4
.L_1:
        /*000c*/ 	.byte	0x04, 0x12
        /*000e*/ 	.short	(.L_3 - .L_2)
	.align		4
.L_2:
        /*0010*/ 	.word	index@(triton_poi_fused_convolution_relu_1)
        /*0014*/ 	.word	0x00000000


	//----- nvinfo : EIATTR_FRAME_SIZE
	.align		4
.L_3:
        /*0018*/ 	.byte	0x04, 0x11
        /*001a*/ 	.short	(.L_5 - .L_4)
	.align		4
.L_4:
        /*001c*/ 	.word	index@(triton_poi_fused_convolution_relu_1)
        /*0020*/ 	.word	0x00000000


	//----- nvinfo : EIATTR_MIN_STACK_SIZE
	.align		4
.L_5:
        /*0024*/ 	.byte	0x04, 0x12
        /*0026*/ 	.short	(.L_7 - .L_6)
	.align		4
.L_6:
        /*0028*/ 	.word	index@(triton_poi_fused_convolution_relu_1)
        /*002c*/ 	.word	0x00000000
.L_7:


//--------------------- .nv.info.triton_poi_fused_convolution_relu_1 --------------------------
	.section	.nv.info.triton_poi_fused_convolution_relu_1,"",@"SHT_CUDA_INFO"
	.sectionflags	@""
	.align	4


	//----- nvinfo : EIATTR_CUDA_API_VERSION
	.align		4
        /*0000*/ 	.byte	0x04, 0x37
        /*0002*/ 	.short	(.L_9 - .L_8)
.L_8:
        /*0004*/ 	.word	0x0000007c


	//----- nvinfo : EIATTR_KPARAM_INFO
	.align		4
.L_9:
        /*0008*/ 	.byte	0x04, 0x17
        /*000a*/ 	.short	(.L_11 - .L_10)
.L_10:
        /*000c*/ 	.word	0x00000000
        /*0010*/ 	.short	0x0003
        /*0012*/ 	.short	0x0018
        /*0014*/ 	.byte	0x00, 0xf0, 0x11, 0x00


	//----- nvinfo : EIATTR_KPARAM_INFO
	.align		4
.L_11:
        /*0018*/ 	.byte	0x04, 0x17
        /*001a*/ 	.short	(.L_13 - .L_12)
.L_12:
        /*001c*/ 	.word	0x00000000
        /*0020*/ 	.short	0x0002
        /*0022*/ 	.short	0x0010
        /*0024*/ 	.byte	0x00, 0xf4, 0x21, 0x00


	//----- nvinfo : EIATTR_KPARAM_INFO
	.align		4
.L_13:
        /*0028*/ 	.byte	0x04, 0x17
        /*002a*/ 	.short	(.L_15 - .L_14)
.L_14:
        /*002c*/ 	.word	0x00000000
        /*0030*/ 	.short	0x0001
        /*0032*/ 	.short	0x0008
        /*0034*/ 	.byte	0x00, 0xf4, 0x21, 0x00


	//----- nvinfo : EIATTR_KPARAM_INFO
	.align		4
.L_15:
        /*0038*/ 	.byte	0x04, 0x17
        /*003a*/ 	.short	(.L_17 - .L_16)
.L_16:
        /*003c*/ 	.word	0x00000000
        /*0040*/ 	.short	0x0000
        /*0042*/ 	.short	0x0000
        /*0044*/ 	.byte	0x00, 0xf4, 0x21, 0x00


	//----- nvinfo : EIATTR_SPARSE_MMA_MASK
	.align		4
.L_17:
        /*0048*/ 	.byte	0x03, 0x50
        /*004a*/ 	.short	0x0000


	//----- nvinfo : EIATTR_MAXREG_COUNT
	.align		4
        /*004c*/ 	.byte	0x03, 0x1b
        /*004e*/ 	.short	0x00ff


	//----- nvinfo : EIATTR_EXIT_INSTR_OFFSETS
	.align		4
        /*0050*/ 	.byte	0x04, 0x1c
        /*0052*/ 	.short	(.L_19 - .L_18)


	//   ....[0]....
.L_18:
        /*0054*/ 	.word	0x000005f0


	//   ....[1]....
        /*0058*/ 	.word	0x00000610


	//----- nvinfo : EIATTR_REQNTID
	.align		4
.L_19:
        /*005c*/ 	.byte	0x04, 0x10
        /*005e*/ 	.short	(.L_21 - .L_20)
.L_20:
        /*0060*/ 	.word	0x00000080
        /*0064*/ 	.word	0x00000001
        /*0068*/ 	.word	0x00000001


	//----- nvinfo : EIATTR_CBANK_PARAM_SIZE
	.align		4
.L_21:
        /*006c*/ 	.byte	0x03, 0x19
        /*006e*/ 	.short	0x001c


	//----- nvinfo : EIATTR_PARAM_CBANK
	.align		4
        /*0070*/ 	.byte	0x04, 0x0a
        /*0072*/ 	.short	(.L_23 - .L_22)
	.align		4
.L_22:
        /*0074*/ 	.word	index@(.nv.constant0.triton_poi_fused_convolution_relu_1)
        /*0078*/ 	.short	0x0210
        /*007a*/ 	.short	0x001c


	//----- nvinfo : EIATTR_SW_WAR
	.align		4
.L_23:
        /*007c*/ 	.byte	0x04, 0x36
        /*007e*/ 	.short	(.L_25 - .L_24)
.L_24:
        /*0080*/ 	.word	0x00000008
.L_25:


//--------------------- .nv.callgraph             --------------------------
	.section	.nv.callgraph,"",@"SHT_CUDA_CALLGRAPH"
	.align	4
	.sectionentsize	8
	.align		4
        /*0000*/ 	.word	0x00000000
	.align		4
        /*0004*/ 	.word	0xffffffff
	.align		4
        /*0008*/ 	.word	0x00000000
	.align		4
        /*000c*/ 	.word	0xfffffffe
	.align		4
        /*0010*/ 	.word	0x00000000
	.align		4
        /*0014*/ 	.word	0xfffffffd
	.align		4
        /*0018*/ 	.word	0x00000000
	.align		4
        /*001c*/ 	.word	0xfffffffc


//--------------------- .text.triton_poi_fused_convolution_relu_1 --------------------------
	.section	.text.triton_poi_fused_convolution_relu_1,"ax",@progbits
	.align	128
        .global         triton_poi_fused_convolution_relu_1
        .type           triton_poi_fused_convolution_relu_1,@function
        .size           triton_poi_fused_convolution_relu_1,(.L_x_1 - triton_poi_fused_convolution_relu_1)
        .other          triton_poi_fused_convolution_relu_1,@"STO_CUDA_ENTRY STV_DEFAULT"
triton_poi_fused_convolution_relu_1:
.text.triton_poi_fused_convolution_relu_1:
[----:B------:R-:W0:Y:S02]  /*0000*/  LDC R1, c[0x0][0x28] ;  /* 0x00000a00ff017b82 */ /* 0x000e240000000800 */
[----:B------:R-:W1:Y:S01]  /*0010*/  S2R R0, SR_TID.X ;  /* 0x0000000000007919 */ /* 0x000e620000002100 */
[----:B------:R-:W-:Y:S01]  /*0020*/  IMAD.MOV.U32 R12, RZ, RZ, RZ ;  /* 0x000000ffff0c7224 */ /* 0x000fe200078e00ff */
[----:B------:R-:W2:Y:S01]  /*0030*/  LDC.64 R14, c[0x0][0x218] ;  /* 0x00008600ff0e7b82 */ /* 0x000ea20000000a00 */
[----:B------:R-:W-:Y:S01]  /*0040*/  IMAD.MOV.U32 R2, RZ, RZ, RZ ;  /* 0x000000ffff027224 */ /* 0x000fe200078e00ff */
[----:B------:R-:W3:Y:S01]  /*0050*/  S2R R13, SR_CTAID.X ;  /* 0x00000000000d7919 */ /* 0x000ee20000002500 */
[----:B------:R-:W-:Y:S01]  /*0060*/  CS2R R20, SRZ ;  /* 0x0000000000147805 */ /* 0x000fe2000001ff00 */
[----:B------:R-:W-:Y:S01]  /*0070*/  IMAD.MOV.U32 R23, RZ, RZ, RZ ;  /* 0x000000ffff177224 */ /* 0x000fe200078e00ff */
[----:B------:R-:W-:Y:S01]  /*0080*/  ULDC.64 UR4, c[0x0][0x208] ;  /* 0x0000820000047ab9 */ /* 0x000fe20000000a00 */
[----:B------:R-:W-:Y:S02]  /*0090*/  CS2R R8, SRZ ;  /* 0x0000000000087805 */ /* 0x000fe4000001ff00 */
[----:B------:R-:W-:Y:S01]  /*00a0*/  CS2R R10, SRZ ;  /* 0x00000000000a7805 */ /* 0x000fe2000001ff00 */
[----:B------:R-:W4:Y:S01]  /*00b0*/  LDC.64 R16, c[0x0][0x210] ;  /* 0x00008400ff107b82 */ /* 0x000f220000000a00 */
[----:B-1----:R-:W-:-:S05]  /*00c0*/  IMAD.SHL.U32 R0, R0, 0x4, RZ ;  /* 0x0000000400007824 */ /* 0x002fca00078e00ff */
[----:B------:R-:W-:-:S05]  /*00d0*/  LOP3.LUT R0, R0, 0x1fc, RZ, 0xc0, !PT ;  /* 0x000001fc00007812 */ /* 0x000fca00078ec0ff */
[----:B---3--:R-:W-:-:S04]  /*00e0*/  IMAD R13, R13, 0x400, R0 ;  /* 0x000004000d0d7824 */ /* 0x008fc800078e0200 */
[C---:B------:R-:W-:Y:S01]  /*00f0*/  VIADD R3, R13.reuse, 0x200 ;  /* 0x000002000d037836 */ /* 0x040fe20000000000 */
[C---:B------:R-:W-:Y:S01]  /*0100*/  ISETP.GE.AND P1, PT, R13.reuse, 0xb7fa300, PT ;  /* 0x0b7fa3000d00780c */ /* 0x040fe20003f26270 */
[----:B------:R-:W-:-:S03]  /*0110*/  IMAD.HI R0, R13, -0x4de41cdb, R12 ;  /* 0xb21be3250d007827 */ /* 0x000fc600078e020c */
[C---:B------:R-:W-:Y:S01]  /*0120*/  ISETP.GE.AND P0, PT, R3.reuse, 0xb7fa300, PT ;  /* 0x0b7fa3000300780c */ /* 0x040fe20003f06270 */
[----:B------:R-:W-:Y:S01]  /*0130*/  IMAD.HI R2, R3, -0x4de41cdb, R2 ;  /* 0xb21be32503027827 */ /* 0x000fe200078e0202 */
[----:B------:R-:W-:-:S03]  /*0140*/  SHF.R.U32.HI R5, RZ, 0x1f, R0 ;  /* 0x0000001fff057819 */ /* 0x000fc60000011600 */
[----:B----4-:R-:W-:Y:S01]  /*0150*/  IMAD.WIDE R16, R13, 0x4, R16 ;  /* 0x000000040d107825 */ /* 0x010fe200078e0210 */
[----:B------:R-:W-:Y:S02]  /*0160*/  SHF.R.U32.HI R7, RZ, 0x1f, R2 ;  /* 0x0000001fff077819 */ /* 0x000fe40000011602 */
[----:B------:R-:W-:Y:S02]  /*0170*/  LEA.HI.SX32 R5, R0, R5, 0xa ;  /* 0x0000000500057211 */ /* 0x000fe400078f52ff */
[----:B------:R-:W-:Y:S02]  /*0180*/  LEA.HI.SX32 R7, R2, R7, 0xa ;  /* 0x0000000702077211 */ /* 0x000fe400078f52ff */
[----:B------:R-:W-:Y:S01]  /*0190*/  LOP3.LUT R0, R5, 0xffff, RZ, 0xc0, !PT ;  /* 0x0000ffff05007812 */ /* 0x000fe200078ec0ff */
[----:B------:R-:W-:Y:S01]  /*01a0*/  IMAD.MOV.U32 R27, RZ, RZ, RZ ;  /* 0x000000ffff1b7224 */ /* 0x000fe200078e00ff */
[----:B------:R-:W-:Y:S01]  /*01b0*/  LOP3.LUT R2, R7, 0xffff, RZ, 0xc0, !PT ;  /* 0x0000ffff07027812 */ /* 0x000fe200078ec0ff */
[----:B------:R-:W-:Y:S01]  /*01c0*/  IMAD.MOV.U32 R25, RZ, RZ, RZ ;  /* 0x000000ffff197224 */ /* 0x000fe200078e00ff */
[----:B------:R-:W-:Y:S01]  /*01d0*/  LEA.HI R0, R0, R5, RZ, 0x13 ;  /* 0x0000000500007211 */ /* 0x000fe200078f98ff */
[----:B------:R-:W3:Y:S01]  /*01e0*/  @!P0 LDG.E.128 R8, desc[UR4][R16.64+0x800] ;  /* 0x0008000410088981 */ /* 0x000ee2000c1e1d00 */
[----:B------:R-:W-:-:S02]  /*01f0*/  LEA.HI R2, R2, R7, RZ, 0x13 ;  /* 0x0000000702027211 */ /* 0x000fc400078f98ff */
[----:B------:R-:W-:Y:S02]  /*0200*/  LOP3.LUT R0, R0, 0xfff8, RZ, 0xc0, !PT ;  /* 0x0000fff800007812 */ /* 0x000fe400078ec0ff */
[----:B------:R-:W-:-:S03]  /*0210*/  LOP3.LUT R2, R2, 0xfff8, RZ, 0xc0, !PT ;  /* 0x0000fff802027812 */ /* 0x000fc600078ec0ff */
[----:B------:R-:W-:Y:S02]  /*0220*/  IMAD.MOV R0, RZ, RZ, -R0 ;  /* 0x000000ffff007224 */ /* 0x000fe400078e0a00 */
[----:B------:R-:W-:-:S03]  /*0230*/  IMAD.MOV R2, RZ, RZ, -R2 ;  /* 0x000000ffff027224 */ /* 0x000fc600078e0a02 */
[----:B------:R-:W-:Y:S02]  /*0240*/  PRMT R0, R0, 0x7710, RZ ;  /* 0x0000771000007816 */ /* 0x000fe400000000ff */
[----:B------:R-:W-:-:S03]  /*0250*/  PRMT R2, R2, 0x7710, RZ ;  /* 0x0000771002027816 */ /* 0x000fc600000000ff */
[----:B------:R-:W-:Y:S02]  /*0260*/  IMAD.IADD R5, R5, 0x1, R0 ;  /* 0x0000000105057824 */ /* 0x000fe400078e0200 */
[----:B------:R-:W-:Y:S02]  /*0270*/  IMAD.IADD R7, R7, 0x1, R2 ;  /* 0x0000000107077824 */ /* 0x000fe400078e0202 */
[----:B------:R-:W-:Y:S01]  /*0280*/  IMAD.MOV.U32 R0, RZ, RZ, RZ ;  /* 0x000000ffff007224 */ /* 0x000fe200078e00ff */
[----:B------:R-:W-:Y:S02]  /*0290*/  PRMT R19, R5, 0x9910, RZ ;  /* 0x0000991005137816 */ /* 0x000fe400000000ff */
[----:B------:R-:W-:Y:S02]  /*02a0*/  PRMT R5, R7, 0x9910, RZ ;  /* 0x0000991007057816 */ /* 0x000fe400000000ff */
[----:B------:R-:W-:Y:S01]  /*02b0*/  CS2R R6, SRZ ;  /* 0x0000000000067805 */ /* 0x000fe2000001ff00 */
[----:B--2---:R-:W-:-:S04]  /*02c0*/  IMAD.WIDE R18, R19, 0x4, R14 ;  /* 0x0000000413127825 */ /* 0x004fc800078e020e */
[----:B------:R-:W-:Y:S01]  /*02d0*/  IMAD.WIDE R14, R5, 0x4, R14 ;  /* 0x00000004050e7825 */ /* 0x000fe200078e020e */
[----:B------:R-:W-:Y:S01]  /*02e0*/  CS2R R4, SRZ ;  /* 0x0000000000047805 */ /* 0x000fe2000001ff00 */
[----:B------:R-:W2:Y:S02]  /*02f0*/  @!P1 LDG.E.EL R0, desc[UR4][R18.64] ;  /* 0x0000000412009981 */ /* 0x000ea4000c2e1900 */
[----:B------:R-:W-:Y:S02]  /*0300*/  IMAD.MOV.U32 R2, RZ, RZ, RZ ;  /* 0x000000ffff027224 */ /* 0x000fe400078e00ff */
[----:B------:R-:W4:Y:S04]  /*0310*/  @!P1 LDG.E.EL R23, desc[UR4][R18.64] ;  /* 0x0000000412179981 */ /* 0x000f28000c2e1900 */
[----:B------:R1:W2:Y:S04]  /*0320*/  @!P1 LDG.E.128 R4, desc[UR4][R16.64] ;  /* 0x0000000410049981 */ /* 0x0002a8000c1e1d00 */
[----:B------:R-:W5:Y:S04]  /*0330*/  @!P1 LDG.E.EL R12, desc[UR4][R18.64] ;  /* 0x00000004120c9981 */ /* 0x000f68000c2e1900 */
[----:B------:R1:W3:Y:S02]  /*0340*/  @!P1 LDG.E.EL R21, desc[UR4][R18.64] ;  /* 0x0000000412159981 */ /* 0x0002e4000c2e1900 */
[----:B-1----:R-:W1:Y:S02]  /*0350*/  LDC.64 R16, c[0x0][0x220] ;  /* 0x00008800ff107b82 */ /* 0x002e640000000a00 */
[----:B------:R-:W3:Y:S04]  /*0360*/  @!P0 LDG.E.EL R27, desc[UR4][R14.64] ;  /* 0x000000040e1b8981 */ /* 0x000ee8000c2e1900 */
[----:B------:R-:W3:Y:S04]  /*0370*/  @!P0 LDG.E.EL R20, desc[UR4][R14.64] ;  /* 0x000000040e148981 */ /* 0x000ee8000c2e1900 */
[----:B------:R-:W3:Y:S04]  /*0380*/  @!P0 LDG.E.EL R25, desc[UR4][R14.64] ;  /* 0x000000040e198981 */ /* 0x000ee8000c2e1900 */
[----:B------:R-:W3:Y:S01]  /*0390*/  @!P0 LDG.E.EL R2, desc[UR4][R14.64] ;  /* 0x000000040e028981 */ /* 0x000ee2000c2e1900 */
[----:B------:R-:W-:-:S05]  /*03a0*/  IMAD.HI R22, R13, 0x1fa7f4df, RZ ;  /* 0x1fa7f4df0d167827 */ /* 0x000fca00078e02ff */
[----:B------:R-:W-:Y:S01]  /*03b0*/  SHF.R.U32.HI R19, RZ, 0x1f, R22 ;  /* 0x0000001fff137819 */ /* 0x000fe20000011616 */
[----:B------:R-:W-:-:S03]  /*03c0*/  IMAD.HI R24, R3, 0x1fa7f4df, RZ ;  /* 0x1fa7f4df03187827 */ /* 0x000fc600078e02ff */
[----:B------:R-:W-:Y:S02]  /*03d0*/  LEA.HI.SX32 R19, R22, R19, 0x14 ;  /* 0x0000001316137211 */ /* 0x000fe400078fa2ff */
[----:B------:R-:W-:-:S03]  /*03e0*/  SHF.R.U32.HI R29, RZ, 0x1f, R24 ;  /* 0x0000001fff1d7819 */ /* 0x000fc60000011618 */
[----:B------:R-:W-:Y:S01]  /*03f0*/  IMAD R18, R19, -0x8164, R13 ;  /* 0xffff7e9c13127824 */ /* 0x000fe200078e020d */
[----:B------:R-:W-:-:S03]  /*0400*/  LEA.HI.SX32 R29, R24, R29, 0x14 ;  /* 0x0000001d181d7211 */ /* 0x000fc600078fa2ff */
[----:B------:R-:W-:Y:S02]  /*0410*/  IMAD R19, R19, 0x8180, R18 ;  /* 0x0000818013137824 */ /* 0x000fe400078e0212 */
[----:B------:R-:W-:-:S04]  /*0420*/  IMAD R22, R29, -0x8164, R3 ;  /* 0xffff7e9c1d167824 */ /* 0x000fc800078e0203 */
[----:B------:R-:W-:Y:S01]  /*0430*/  IMAD R3, R29, 0x8180, R22 ;  /* 0x000081801d037824 */ /* 0x000fe200078e0216 */
[----:B--2---:R-:W-:Y:S01]  /*0440*/  FSETP.GEU.AND P2, PT, R5, -R0, PT ;  /* 0x800000000500720b */ /* 0x004fe20003f4e000 */
[----:B------:R-:W-:Y:S01]  /*0450*/  FADD R5, R0, R5 ;  /* 0x0000000500057221 */ /* 0x000fe20000000000 */
[----:B----4-:R-:W-:Y:S01]  /*0460*/  FSETP.GEU.AND P6, PT, R6, -R23, PT ;  /* 0x800000170600720b */ /* 0x010fe20003fce000 */
[----:B------:R-:W-:Y:S01]  /*0470*/  FADD R6, R23, R6 ;  /* 0x0000000617067221 */ /* 0x000fe20000000000 */
[----:B-----5:R-:W-:Y:S01]  /*0480*/  FSETP.GEU.AND P5, PT, R7, -R12, PT ;  /* 0x8000000c0700720b */ /* 0x020fe20003fae000 */
[----:B------:R-:W-:Y:S01]  /*0490*/  FADD R7, R12, R7 ;  /* 0x000000070c077221 */ /* 0x000fe20000000000 */
[----:B---3--:R-:W-:Y:S01]  /*04a0*/  FSETP.GEU.AND P4, PT, R4, -R21, PT ;  /* 0x800000150400720b */ /* 0x008fe20003f8e000 */
[----:B------:R-:W-:Y:S01]  /*04b0*/  FADD R4, R21, R4 ;  /* 0x0000000415047221 */ /* 0x000fe20000000000 */
[----:B------:R-:W-:Y:S02]  /*04c0*/  SEL R5, R5, RZ, P2 ;  /* 0x000000ff05057207 */ /* 0x000fe40001000000 */
[----:B------:R-:W-:Y:S01]  /*04d0*/  FSETP.GEU.AND P3, PT, R8, -R27, PT ;  /* 0x8000001b0800720b */ /* 0x000fe20003f6e000 */
[----:B------:R-:W-:Y:S01]  /*04e0*/  FADD R27, R27, R8 ;  /* 0x000000081b1b7221 */ /* 0x000fe20000000000 */
[----:B------:R-:W-:-:S02]  /*04f0*/  SEL R6, R6, RZ, P6 ;  /* 0x000000ff06067207 */ /* 0x000fc40003000000 */
[----:B------:R-:W-:Y:S01]  /*0500*/  FSETP.GEU.AND P2, PT, R9, -R20, PT ;  /* 0x800000140900720b */ /* 0x000fe20003f4e000 */
[----:B------:R-:W-:Y:S01]  /*0510*/  FADD R20, R20, R9 ;  /* 0x0000000914147221 */ /* 0x000fe20000000000 */
[----:B-1----:R-:W-:Y:S01]  /*0520*/  IMAD.WIDE R8, R19, 0x4, R16 ;  /* 0x0000000413087825 */ /* 0x002fe200078e0210 */
[----:B------:R-:W-:Y:S02]  /*0530*/  SEL R7, R7, RZ, P5 ;  /* 0x000000ff07077207 */ /* 0x000fe40002800000 */
[----:B------:R-:W-:Y:S02]  /*0540*/  SEL R4, R4, RZ, P4 ;  /* 0x000000ff04047207 */ /* 0x000fe40002000000 */
[----:B------:R-:W-:Y:S01]  /*0550*/  FSETP.GEU.AND P6, PT, R10, -R25, PT ;  /* 0x800000190a00720b */ /* 0x000fe20003fce000 */
[----:B------:R-:W-:Y:S01]  /*0560*/  FADD R10, R25, R10 ;  /* 0x0000000a190a7221 */ /* 0x000fe20000000000 */
[----:B------:R-:W-:Y:S01]  /*0570*/  FSETP.GEU.AND P4, PT, R11, -R2, PT ;  /* 0x800000020b00720b */ /* 0x000fe20003f8e000 */
[----:B------:R-:W-:Y:S01]  /*0580*/  FADD R2, R2, R11 ;  /* 0x0000000b02027221 */ /* 0x000fe20000000000 */
[----:B------:R1:W-:Y:S01]  /*0590*/  @!P1 STG.E.128 desc[UR4][R8.64], R4 ;  /* 0x0000000408009986 */ /* 0x0003e2000c101d04 */
[----:B------:R-:W-:Y:S01]  /*05a0*/  IMAD.WIDE R16, R3, 0x4, R16 ;  /* 0x0000000403107825 */ /* 0x000fe200078e0210 */
[----:B------:R-:W-:-:S02]  /*05b0*/  SEL R12, R27, RZ, P3 ;  /* 0x000000ff1b0c7207 */ /* 0x000fc40001800000 */
[----:B------:R-:W-:Y:S02]  /*05c0*/  SEL R13, R20, RZ, P2 ;  /* 0x000000ff140d7207 */ /* 0x000fe40001000000 */
[----:B------:R-:W-:Y:S02]  /*05d0*/  SEL R14, R10, RZ, P6 ;  /* 0x000000ff0a0e7207 */ /* 0x000fe40003000000 */
[----:B------:R-:W-:Y:S01]  /*05e0*/  SEL R15, R2, RZ, P4 ;  /* 0x000000ff020f7207 */ /* 0x000fe20002000000 */
[----:B------:R-:W-:Y:S06]  /*05f0*/  @P0 EXIT ;  /* 0x000000000000094d */ /* 0x000fec0003800000 */
[----:B------:R-:W-:Y:S01]  /*0600*/  STG.E.128 desc[UR4][R16.64], R12 ;  /* 0x0000000c10007986 */ /* 0x000fe2000c101d04 */
[----:B------:R-:W-:Y:S05]  /*0610*/  EXIT ;  /* 0x000000000000794d */ /* 0x000fea0003800000 */
.L_x_0:
[----:B------:R-:W-:-:S00]  /*0620*/  BRA `(.L_x_0) ;  /* 0xfffffffc00fc7947 */ /* 0x000fc0000383ffff */
[----:B------:R-:W-:-:S00]  /*0630*/  NOP ;  /* 0x0000000000007918 */ /* 0x000fc00000000000 */
        /* <DEDUP_REMOVED lines=12> */
.L_x_1:


//--------------------- .nv.constant0.triton_poi_fused_convolution_relu_1 --------------------------
	.section	.nv.constant0.triton_poi_fused_convolution_relu_1,"a",@progbits
	.sectionflags	@""
	.align	4
.nv.constant0.triton_poi_fused_convolution_relu_1:
	.zero		556
